//
// Generated by NVIDIA NVVM Compiler
//
// Compiler Build ID: CL-36424714
// Cuda compilation tools, release 13.0, V13.0.88
// Based on NVVM 20.0.0
//

.version 9.0
.target sm_100
.address_size 64

	// .globl	_Z4initiPdd

.visible .entry _Z4initiPdd(
	.param .u32 _Z4initiPdd_param_0,
	.param .u64 .ptr .align 1 _Z4initiPdd_param_1,
	.param .f64 _Z4initiPdd_param_2
)
{
	.reg .pred 	%p<3>;
	.reg .b32 	%r<11>;
	.reg .b64 	%rd<5>;
	.reg .b64 	%fd<2>;

	ld.param.u32 	%r6, [_Z4initiPdd_param_0];
	ld.param.u64 	%rd2, [_Z4initiPdd_param_1];
	ld.param.f64 	%fd1, [_Z4initiPdd_param_2];
	mov.u32 	%r7, %tid.x;
	mov.u32 	%r8, %ctaid.x;
	mov.u32 	%r1, %ntid.x;
	mad.lo.s32 	%r10, %r8, %r1, %r7;
	setp.ge.s32 	%p1, %r10, %r6;
	@%p1 bra 	$L__BB0_3;
	mov.u32 	%r9, %nctaid.x;
	mul.lo.s32 	%r3, %r9, %r1;
	cvta.to.global.u64 	%rd1, %rd2;
$L__BB0_2:
	mul.wide.s32 	%rd3, %r10, 8;
	add.s64 	%rd4, %rd1, %rd3;
	st.global.f64 	[%rd4], %fd1;
	add.s32 	%r10, %r10, %r3;
	setp.lt.s32 	%p2, %r10, %r6;
	@%p2 bra 	$L__BB0_2;
$L__BB0_3:
	ret;

}
	// .globl	_Z5daxpyidPdS_
.visible .entry _Z5daxpyidPdS_(
	.param .u32 _Z5daxpyidPdS__param_0,
	.param .f64 _Z5daxpyidPdS__param_1,
	.param .u64 .ptr .align 1 _Z5daxpyidPdS__param_2,
	.param .u64 .ptr .align 1 _Z5daxpyidPdS__param_3
)
{
	.reg .pred 	%p<3>;
	.reg .b32 	%r<11>;
	.reg .b64 	%rd<8>;
	.reg .b64 	%fd<5>;

	ld.param.u32 	%r6, [_Z5daxpyidPdS__param_0];
	ld.param.f64 	%fd1, [_Z5daxpyidPdS__param_1];
	ld.param.u64 	%rd3, [_Z5daxpyidPdS__param_2];
	ld.param.u64 	%rd4, [_Z5daxpyidPdS__param_3];
	mov.u32 	%r7, %tid.x;
	mov.u32 	%r8, %ctaid.x;
	mov.u32 	%r1, %ntid.x;
	mad.lo.s32 	%r10, %r8, %r1, %r7;
	setp.ge.s32 	%p1, %r10, %r6;
	@%p1 bra 	$L__BB1_3;
	mov.u32 	%r9, %nctaid.x;
	mul.lo.s32 	%r3, %r9, %r1;
	cvta.to.global.u64 	%rd1, %rd3;
	cvta.to.global.u64 	%rd2, %rd4;
$L__BB1_2:
	mul.wide.s32 	%rd5, %r10, 8;
	add.s64 	%rd6, %rd1, %rd5;
	ld.global.f64 	%fd2, [%rd6];
	add.s64 	%rd7, %rd2, %rd5;
	ld.global.f64 	%fd3, [%rd7];
	fma.rn.f64 	%fd4, %fd1, %fd2, %fd3;
	st.global.f64 	[%rd7], %fd4;
	add.s32 	%r10, %r10, %r3;
	setp.lt.s32 	%p2, %r10, %r6;
	@%p2 bra 	$L__BB1_2;
$L__BB1_3:
	ret;

}


// ===== COMPILED SASS (sm_100) =====

	.target	sm_100

	.elftype	@"ET_EXEC"


//--------------------- .note.nv.tkinfo           --------------------------
	.section	.note.nv.tkinfo,"",@"SHT_NOTE"
	.sectionflags	@"SHF_NOTE_NV_TKINFO"
	.tkinfo
        /*0018*/ 	.word	0x00000002
        /*0030*/ 	.string	""
        /*0030*/ 	.string	"ptxas"
        /*0030*/ 	.string	"Cuda compilation tools, release 13.0, V13.0.88"
        /*0030*/ 	.string	"Build cuda_13.0.r13.0/compiler.36424714_0"
        /*0030*/ 	.string	"-arch sm_100 -m 64 "



//--------------------- .note.nv.cuinfo           --------------------------
	.section	.note.nv.cuinfo,"",@"SHT_NOTE"
	.sectionflags	@"SHF_NOTE_NV_CUINFO"
        /*0018*/ 	.short	0x0002
        /*001a*/ 	.short	0x0064
        /*001c*/ 	.short	0x0082
	.zero		2


//--------------------- .nv.info                  --------------------------
	.section	.nv.info,"",@"SHT_CUDA_INFO"
	.align	4


	//----- nvinfo : EIATTR_REGCOUNT
	.align		4
        /*0000*/ 	.byte	0x04, 0x2f
        /*0002*/ 	.short	(.L_1 - .L_0)
	.align		4
.L_0:
        /*0004*/ 	.word	index@(_Z4initiPdd)
        /*0008*/ 	.word	0x0000000c


	//----- nvinfo : EIATTR_FRAME_SIZE
	.align		4
.L_1:
        /*000c*/ 	.byte	0x04, 0x11
        /*000e*/ 	.short	(.L_3 - .L_2)
	.align		4
.L_2:
        /*0010*/ 	.word	index@(_Z4initiPdd)
        /*0014*/ 	.word	0x00000000


	//----- nvinfo : EIATTR_REGCOUNT
	.align		4
.L_3:
        /*0018*/ 	.byte	0x04, 0x2f
        /*001a*/ 	.short	(.L_5 - .L_4)
	.align		4
.L_4:
        /*001c*/ 	.word	index@(_Z5daxpyidPdS_)
        /*0020*/ 	.word	0x00000010


	//----- nvinfo : EIATTR_FRAME_SIZE
	.align		4
.L_5:
        /*0024*/ 	.byte	0x04, 0x11
        /*0026*/ 	.short	(.L_7 - .L_6)
	.align		4
.L_6:
        /*0028*/ 	.word	index@(_Z5daxpyidPdS_)
        /*002c*/ 	.word	0x00000000


	//----- nvinfo : EIATTR_MIN_STACK_SIZE
	.align		4
.L_7:
        /*0030*/ 	.byte	0x04, 0x12
        /*0032*/ 	.short	(.L_9 - .L_8)
	.align		4
.L_8:
        /*0034*/ 	.word	index@(_Z5daxpyidPdS_)
        /*0038*/ 	.word	0x00000000


	//----- nvinfo : EIATTR_MIN_STACK_SIZE
	.align		4
.L_9:
        /*003c*/ 	.byte	0x04, 0x12
        /*003e*/ 	.short	(.L_11 - .L_10)
	.align		4
.L_10:
        /*0040*/ 	.word	index@(_Z4initiPdd)
        /*0044*/ 	.word	0x00000000
.L_11:


//--------------------- .nv.compat                --------------------------
	.section	.nv.compat,"",@"SHT_CUDA_COMPAT_INFO"
	.align	4
        /*0000*/ 	.byte	0x02, 0x09, 0x00, 0x00, 0x02, 0x02, 0x01, 0x00, 0x02, 0x05, 0x05, 0x00, 0x03, 0x07, 0x01, 0x01
        /*0010*/ 	.byte	0x02, 0x03, 0x00, 0x00, 0x02, 0x06, 0x01, 0x00, 0x04, 0x0b, 0x08, 0x00, 0x01, 0x00, 0x00, 0x00
        /*0020*/ 	.byte	0x00, 0x00, 0x00, 0x00


//--------------------- .nv.info._Z5daxpyidPdS_   --------------------------
	.section	.nv.info._Z5daxpyidPdS_,"",@"SHT_CUDA_INFO"
	.sectionflags	@""
	.align	4


	//----- nvinfo : EIATTR_CUDA_API_VERSION
	.align		4
        /*0000*/ 	.byte	0x04, 0x37
        /*0002*/ 	.short	(.L_13 - .L_12)
.L_12:
        /*0004*/ 	.word	0x00000082


	//----- nvinfo : EIATTR_KPARAM_INFO
	.align		4
.L_13:
        /*0008*/ 	.byte	0x04, 0x17
        /*000a*/ 	.short	(.L_15 - .L_14)
.L_14:
        /*000c*/ 	.word	0x00000000
        /*0010*/ 	.short	0x0003
        /*0012*/ 	.short	0x0018
        /*0014*/ 	.byte	0x00, 0xf5, 0x21, 0x00


	//----- nvinfo : EIATTR_KPARAM_INFO
	.align		4
.L_15:
        /*0018*/ 	.byte	0x04, 0x17
        /*001a*/ 	.short	(.L_17 - .L_16)
.L_16:
        /*001c*/ 	.word	0x00000000
        /*0020*/ 	.short	0x0002
        /*0022*/ 	.short	0x0010
        /*0024*/ 	.byte	0x00, 0xf5, 0x21, 0x00


	//----- nvinfo : EIATTR_KPARAM_INFO
	.align		4
.L_17:
        /*0028*/ 	.byte	0x04, 0x17
        /*002a*/ 	.short	(.L_19 - .L_18)
.L_18:
        /*002c*/ 	.word	0x00000000
        /*0030*/ 	.short	0x0001
        /*0032*/ 	.short	0x0008
        /*0034*/ 	.byte	0x00, 0xf0, 0x21, 0x00


	//----- nvinfo : EIATTR_KPARAM_INFO
	.align		4
.L_19:
        /*0038*/ 	.byte	0x04, 0x17
        /*003a*/ 	.short	(.L_21 - .L_20)
.L_20:
        /*003c*/ 	.word	0x00000000
        /*0040*/ 	.short	0x0000
        /*0042*/ 	.short	0x0000
        /*0044*/ 	.byte	0x00, 0xf0, 0x11, 0x00


	//----- nvinfo : EIATTR_SPARSE_MMA_MASK
	.align		4
.L_21:
        /*0048*/ 	.byte	0x03, 0x50
        /*004a*/ 	.short	0x0000


	//----- nvinfo : EIATTR_MAXREG_COUNT
	.align		4
        /*004c*/ 	.byte	0x03, 0x1b
        /*004e*/ 	.short	0x00ff


	//----- nvinfo : EIATTR_MERCURY_ISA_VERSION
	.align		4
        /*0050*/ 	.byte	0x03, 0x5f
        /*0052*/ 	.short	0x0101


	//----- nvinfo : EIATTR_VRC_CTA_INIT_COUNT
	.align		4
        /*0054*/ 	.byte	0x02, 0x4a
	.zero		1
	.zero		1


	//----- nvinfo : EIATTR_EXIT_INSTR_OFFSETS
	.align		4
        /*0058*/ 	.byte	0x04, 0x1c
        /*005a*/ 	.short	(.L_23 - .L_22)


	//   ....[0]....
.L_22:
        /*005c*/ 	.word	0x00000070


	//   ....[1]....
        /*0060*/ 	.word	0x00000170


	//----- nvinfo : EIATTR_CRS_STACK_SIZE
	.align		4
.L_23:
        /*0064*/ 	.byte	0x04, 0x1e
        /*0066*/ 	.short	(.L_25 - .L_24)
.L_24:
        /*0068*/ 	.word	0x00000000


	//----- nvinfo : EIATTR_CBANK_PARAM_SIZE
	.align		4
.L_25:
        /*006c*/ 	.byte	0x03, 0x19
        /*006e*/ 	.short	0x0020


	//----- nvinfo : EIATTR_PARAM_CBANK
	.align		4
        /*0070*/ 	.byte	0x04, 0x0a
        /*0072*/ 	.short	(.L_27 - .L_26)
	.align		4
.L_26:
        /*0074*/ 	.word	index@(.nv.constant0._Z5daxpyidPdS_)
        /*0078*/ 	.short	0x0380
        /*007a*/ 	.short	0x0020


	//----- nvinfo : EIATTR_SW_WAR
	.align		4
.L_27:
        /*007c*/ 	.byte	0x04, 0x36
        /*007e*/ 	.short	(.L_29 - .L_28)
.L_28:
        /*0080*/ 	.word	0x00000008
.L_29:


//--------------------- .nv.info._Z4initiPdd      --------------------------
	.section	.nv.info._Z4initiPdd,"",@"SHT_CUDA_INFO"
	.sectionflags	@""
	.align	4


	//----- nvinfo : EIATTR_CUDA_API_VERSION
	.align		4
        /*0000*/ 	.byte	0x04, 0x37
        /*0002*/ 	.short	(.L_31 - .L_30)
.L_30:
        /*0004*/ 	.word	0x00000082


	//----- nvinfo : EIATTR_KPARAM_INFO
	.align		4
.L_31:
        /*0008*/ 	.byte	0x04, 0x17
        /*000a*/ 	.short	(.L_33 - .L_32)
.L_32:
        /*000c*/ 	.word	0x00000000
        /*0010*/ 	.short	0x0002
        /*0012*/ 	.short	0x0010
        /*0014*/ 	.byte	0x00, 0xf0, 0x21, 0x00


	//----- nvinfo : EIATTR_KPARAM_INFO
	.align		4
.L_33:
        /*0018*/ 	.byte	0x04, 0x17
        /*001a*/ 	.short	(.L_35 - .L_34)
.L_34:
        /*001c*/ 	.word	0x00000000
        /*0020*/ 	.short	0x0001
        /*0022*/ 	.short	0x0008
        /*0024*/ 	.byte	0x00, 0xf5, 0x21, 0x00


	//----- nvinfo : EIATTR_KPARAM_INFO
	.align		4
.L_35:
        /*0028*/ 	.byte	0x04, 0x17
        /*002a*/ 	.short	(.L_37 - .L_36)
.L_36:
        /*002c*/ 	.word	0x00000000
        /*0030*/ 	.short	0x0000
        /*0032*/ 	.short	0x0000
        /*0034*/ 	.byte	0x00, 0xf0, 0x11, 0x00


	//----- nvinfo : EIATTR_SPARSE_MMA_MASK
	.align		4
.L_37:
        /*0038*/ 	.byte	0x03, 0x50
        /*003a*/ 	.short	0x0000


	//----- nvinfo : EIATTR_MAXREG_COUNT
	.align		4
        /*003c*/ 	.byte	0x03, 0x1b
        /*003e*/ 	.short	0x00ff


	//----- nvinfo : EIATTR_MERCURY_ISA_VERSION
	.align		4
        /*0040*/ 	.byte	0x03, 0x5f
        /*0042*/ 	.short	0x0101


	//----- nvinfo : EIATTR_VRC_CTA_INIT_COUNT
	.align		4
        /*0044*/ 	.byte	0x02, 0x4a
	.zero		1
	.zero		1


	//----- nvinfo : EIATTR_EXIT_INSTR_OFFSETS
	.align		4
        /*0048*/ 	.byte	0x04, 0x1c
        /*004a*/ 	.short	(.L_39 - .L_38)


	//   ....[0]....
.L_38:
        /*004c*/ 	.word	0x00000070


	//   ....[1]....
        /*0050*/ 	.word	0x00000120


	//----- nvinfo : EIATTR_CRS_STACK_SIZE
	.align		4
.L_39:
        /*0054*/ 	.byte	0x04, 0x1e
        /*0056*/ 	.short	(.L_41 - .L_40)
.L_40:
        /*0058*/ 	.word	0x00000000


	//----- nvinfo : EIATTR_CBANK_PARAM_SIZE
	.align		4
.L_41:
        /*005c*/ 	.byte	0x03, 0x19
        /*005e*/ 	.short	0x0018


	//----- nvinfo : EIATTR_PARAM_CBANK
	.align		4
        /*0060*/ 	.byte	0x04, 0x0a
        /*0062*/ 	.short	(.L_43 - .L_42)
	.align		4
.L_42:
        /*0064*/ 	.word	index@(.nv.constant0._Z4initiPdd)
        /*0068*/ 	.short	0x0380
        /*006a*/ 	.short	0x0018


	//----- nvinfo : EIATTR_SW_WAR
	.align		4
.L_43:
        /*006c*/ 	.byte	0x04, 0x36
        /*006e*/ 	.short	(.L_45 - .L_44)
.L_44:
        /*0070*/ 	.word	0x00000008
.L_45:


//--------------------- .nv.callgraph             --------------------------
	.section	.nv.callgraph,"",@"SHT_CUDA_CALLGRAPH"
	.align	4
	.sectionentsize	8
	.align		4
        /*0000*/ 	.word	0x00000000
	.align		4
        /*0004*/ 	.word	0xffffffff
	.align		4
        /*0008*/ 	.word	0x00000000
	.align		4
        /*000c*/ 	.word	0xfffffffe
	.align		4
        /*0010*/ 	.word	0x00000000
	.align		4
        /*0014*/ 	.word	0xfffffffd
	.align		4
        /*0018*/ 	.word	0x00000000
	.align		4
        /*001c*/ 	.word	0xfffffffc


//--------------------- .text._Z5daxpyidPdS_      --------------------------
	.section	.text._Z5daxpyidPdS_,"ax",@progbits
	.align	128
        .global         _Z5daxpyidPdS_
        .type           _Z5daxpyidPdS_,@function
        .size           _Z5daxpyidPdS_,(.L_x_4 - _Z5daxpyidPdS_)
        .other          _Z5daxpyidPdS_,@"STO_CUDA_ENTRY STV_DEFAULT"
_Z5daxpyidPdS_:
.text._Z5daxpyidPdS_:
[----:B------:R-:W-:Y:S01]  /*0000*/  LDC R1, c[0x0][0x37c] ;  /* 0x0000df00ff017b82 */ /* 0x000fe20000000800 */
[----:B------:R-:W0:Y:S07]  /*0010*/  S2R R0, SR_TID.X ;  /* 0x0000000000007919 */ /* 0x000e2e0000002100 */
[----:B------:R-:W0:Y:S01]  /*0020*/  S2UR UR4, SR_CTAID.X ;  /* 0x00000000000479c3 */ /* 0x000e220000002500 */
[----:B------:R-:W1:Y:S07]  /*0030*/  LDCU UR5, c[0x0][0x380] ;  /* 0x00007000ff0577ac */ /* 0x000e6e0008000800 */
[----:B------:R-:W0:Y:S02]  /*0040*/  LDC R13, c[0x0][0x360] ;  /* 0x0000d800ff0d7b82 */ /* 0x000e240000000800 */
[----:B0-----:R-:W-:-:S05]  /*0050*/  IMAD R0, R13, UR4, R0 ;  /* 0x000000040d007c24 */ /* 0x001fca000f8e0200 */
[----:B-1----:R-:W-:-:S13]  /*0060*/  ISETP.GE.AND P0, PT, R0, UR5, PT ;  /* 0x0000000500007c0c */ /* 0x002fda000bf06270 */
[----:B------:R-:W-:Y:S05]  /*0070*/  @P0 EXIT ;  /* 0x000000000000094d */ /* 0x000fea0003800000 */
[----:B------:R-:W0:Y:S01]  /*0080*/  LDC.64 R8, c[0x0][0x390] ;  /* 0x0000e400ff087b82 */ /* 0x000e220000000a00 */
[----:B------:R-:W1:Y:S01]  /*0090*/  LDCU UR4, c[0x0][0x370] ;  /* 0x00006e00ff0477ac */ /* 0x000e620008000800 */
[----:B------:R-:W2:Y:S06]  /*00a0*/  LDCU.64 UR6, c[0x0][0x358] ;  /* 0x00006b00ff0677ac */ /* 0x000eac0008000a00 */
[----:B------:R-:W3:Y:S01]  /*00b0*/  LDC.64 R10, c[0x0][0x398] ;  /* 0x0000e600ff0a7b82 */ /* 0x000ee20000000a00 */
[----:B------:R-:W4:Y:S01]  /*00c0*/  LDCU.64 UR8, c[0x0][0x388] ;  /* 0x00007100ff0877ac */ /* 0x000f220008000a00 */
[----:B-1----:R-:W-:-:S07]  /*00d0*/  IMAD R13, R13, UR4, RZ ;  /* 0x000000040d0d7c24 */ /* 0x002fce000f8e02ff */
.L_x_0:
[----:B0-----:R-:W-:-:S04]  /*00e0*/  IMAD.WIDE R2, R0, 0x8, R8 ;  /* 0x0000000800027825 */ /* 0x001fc800078e0208 */
[----:B-1-3--:R-:W-:Y:S02]  /*00f0*/  IMAD.WIDE R4, R0, 0x8, R10 ;  /* 0x0000000800047825 */ /* 0x00afe400078e020a */
[----:B--2---:R-:W4:Y:S04]  /*0100*/  LDG.E.64 R2, desc[UR6][R2.64] ;  /* 0x0000000602027981 */ /* 0x004f28000c1e1b00 */
[----:B------:R-:W4:Y:S01]  /*0110*/  LDG.E.64 R6, desc[UR6][R4.64] ;  /* 0x0000000604067981 */ /* 0x000f22000c1e1b00 */
[----:B------:R-:W-:-:S04]  /*0120*/  IADD3 R0, PT, PT, R13, R0, RZ ;  /* 0x000000000d007210 */ /* 0x000fc80007ffe0ff */
[----:B------:R-:W-:Y:S01]  /*0130*/  ISETP.GE.AND P0, PT, R0, UR5, PT ;  /* 0x0000000500007c0c */ /* 0x000fe2000bf06270 */
[----:B----4-:R-:W-:-:S07]  /*0140*/  DFMA R6, R2, UR8, R6 ;  /* 0x0000000802067c2b */ /* 0x010fce0008000006 */
[----:B------:R1:W-:Y:S05]  /*0150*/  STG.E.64 desc[UR6][R4.64], R6 ;  /* 0x0000000604007986 */ /* 0x0003ea000c101b06 */
[----:B------:R-:W-:Y:S05]  /*0160*/  @!P0 BRA `(.L_x_0) ;  /* 0xfffffffc00dc8947 */ /* 0x000fea000383ffff */
[----:B------:R-:W-:Y:S05]  /*0170*/  EXIT ;  /* 0x000000000000794d */ /* 0x000fea0003800000 */
.L_x_1:
[----:B------:R-:W-:-:S00]  /*0180*/  BRA `(.L_x_1) ;  /* 0xfffffffc00fc7947 */ /* 0x000fc0000383ffff */
[----:B------:R-:W-:-:S00]  /*0190*/  NOP ;  /* 0x0000000000007918 */ /* 0x000fc00000000000 */
        /* <DEDUP_REMOVED lines=14> */
.L_x_4:


//--------------------- .text._Z4initiPdd         --------------------------
	.section	.text._Z4initiPdd,"ax",@progbits
	.align	128
        .global         _Z4initiPdd
        .type           _Z4initiPdd,@function
        .size           _Z4initiPdd,(.L_x_5 - _Z4initiPdd)
        .other          _Z4initiPdd,@"STO_CUDA_ENTRY STV_DEFAULT"
_Z4initiPdd:
.text._Z4initiPdd:
        /* <DEDUP_REMOVED lines=12> */
[----:B-1----:R-:W-:-:S07]  /*00c0*/  IMAD R9, R9, UR4, RZ ;  /* 0x0000000409097c24 */ /* 0x002fce000f8e02ff */
.L_x_2:
[----:B0-----:R-:W-:Y:S01]  /*00d0*/  IMAD.WIDE R2, R0, 0x8, R4 ;  /* 0x0000000800027825 */ /* 0x001fe200078e0204 */
[----:B------:R-:W-:-:S04]  /*00e0*/  IADD3 R0, PT, PT, R9, R0, RZ ;  /* 0x0000000009007210 */ /* 0x000fc80007ffe0ff */
[----:B--23--:R1:W-:Y:S01]  /*00f0*/  STG.E.64 desc[UR6][R2.64], R6 ;  /* 0x0000000602007986 */ /* 0x00c3e2000c101b06 */
[----:B------:R-:W-:-:S13]  /*0100*/  ISETP.GE.AND P0, PT, R0, UR5, PT ;  /* 0x0000000500007c0c */ /* 0x000fda000bf06270 */
[----:B-1----:R-:W-:Y:S05]  /*0110*/  @!P0 BRA `(.L_x_2) ;  /* 0xfffffffc00ec8947 */ /* 0x002fea000383ffff */
[----:B------:R-:W-:Y:S05]  /*0120*/  EXIT ;  /* 0x000000000000794d */ /* 0x000fea0003800000 */
.L_x_3:
        /* <DEDUP_REMOVED lines=13> */
.L_x_5:


//--------------------- .nv.shared.reserved.0     --------------------------
	.section	.nv.shared.reserved.0,"aw",@nobits
	.weak		__nv_reservedSMEM_offset_0_alias
	.size		__nv_reservedSMEM_offset_0_alias, 0, 64
	.other		__nv_reservedSMEM_offset_0_alias,@"STO_CUDA_RESERVED_SHARED STV_DEFAULT"
__nv_reservedSMEM_offset_0_alias:
	.zero		0
	.zero		64


//--------------------- .nv.constant0._Z5daxpyidPdS_ --------------------------
	.section	.nv.constant0._Z5daxpyidPdS_,"a",@progbits
	.sectionflags	@""
	.align	4
.nv.constant0._Z5daxpyidPdS_:
	.zero		928


//--------------------- .nv.constant0._Z4initiPdd --------------------------
	.section	.nv.constant0._Z4initiPdd,"a",@progbits
	.sectionflags	@""
	.align	4
.nv.constant0._Z4initiPdd:
	.zero		920


//--------------------- SYMBOLS --------------------------

	.type		.nv.reservedSmem.offset0,@object
	.size		.nv.reservedSmem.offset0,0x4
